//
// Generated by NVIDIA NVVM Compiler
//
// Compiler Build ID: CL-36424714
// Cuda compilation tools, release 13.0, V13.0.88
// Based on NVVM 20.0.0
//

.version 9.0
.target sm_100
.address_size 64

	// .globl	_Z6kernelPfS_i

.visible .entry _Z6kernelPfS_i(
	.param .u64 .ptr .align 1 _Z6kernelPfS_i_param_0,
	.param .u64 .ptr .align 1 _Z6kernelPfS_i_param_1,
	.param .u32 _Z6kernelPfS_i_param_2
)
{
	.reg .pred 	%p<2>;
	.reg .b32 	%r<7>;
	.reg .b32 	%f<5>;
	.reg .b64 	%rd<10>;

	ld.param.u64 	%rd1, [_Z6kernelPfS_i_param_0];
	ld.param.u64 	%rd2, [_Z6kernelPfS_i_param_1];
	ld.param.u32 	%r2, [_Z6kernelPfS_i_param_2];
	mov.u32 	%r3, %ctaid.x;
	mov.u32 	%r4, %ntid.x;
	mov.u32 	%r5, %tid.x;
	mad.lo.s32 	%r1, %r3, %r4, %r5;
	setp.ge.u32 	%p1, %r1, %r2;
	@%p1 bra 	$L__BB0_2;
	cvta.to.global.u64 	%rd3, %rd2;
	cvta.to.global.u64 	%rd4, %rd1;
	mul.wide.u32 	%rd5, %r1, 4;
	add.s64 	%rd6, %rd3, %rd5;
	ld.global.f32 	%f1, [%rd6];
	add.s32 	%r6, %r1, 2;
	mul.wide.u32 	%rd7, %r6, 4;
	add.s64 	%rd8, %rd3, %rd7;
	ld.global.f32 	%f2, [%rd8];
	add.f32 	%f3, %f1, %f2;
	mul.f32 	%f4, %f3, 0f3F000000;
	add.s64 	%rd9, %rd4, %rd5;
	st.global.f32 	[%rd9+4], %f4;
$L__BB0_2:
	ret;

}


// ===== COMPILED SASS (sm_100) =====

	.target	sm_100

	.elftype	@"ET_EXEC"


//--------------------- .note.nv.tkinfo           --------------------------
	.section	.note.nv.tkinfo,"",@"SHT_NOTE"
	.sectionflags	@"SHF_NOTE_NV_TKINFO"
	.tkinfo
        /*0018*/ 	.word	0x00000002
        /*0030*/ 	.string	""
        /*0030*/ 	.string	"ptxas"
        /*0030*/ 	.string	"Cuda compilation tools, release 13.0, V13.0.88"
        /*0030*/ 	.string	"Build cuda_13.0.r13.0/compiler.36424714_0"
        /*0030*/ 	.string	"-arch sm_100 -m 64 "



//--------------------- .note.nv.cuinfo           --------------------------
	.section	.note.nv.cuinfo,"",@"SHT_NOTE"
	.sectionflags	@"SHF_NOTE_NV_CUINFO"
        /*0018*/ 	.short	0x0002
        /*001a*/ 	.short	0x0064
        /*001c*/ 	.short	0x0082
	.zero		2


//--------------------- .nv.info                  --------------------------
	.section	.nv.info,"",@"SHT_CUDA_INFO"
	.align	4


	//----- nvinfo : EIATTR_REGCOUNT
	.align		4
        /*0000*/ 	.byte	0x04, 0x2f
        /*0002*/ 	.short	(.L_1 - .L_0)
	.align		4
.L_0:
        /*0004*/ 	.word	index@(_Z6kernelPfS_i)
        /*0008*/ 	.word	0x0000000c


	//----- nvinfo : EIATTR_FRAME_SIZE
	.align		4
.L_1:
        /*000c*/ 	.byte	0x04, 0x11
        /*000e*/ 	.short	(.L_3 - .L_2)
	.align		4
.L_2:
        /*0010*/ 	.word	index@(_Z6kernelPfS_i)
        /*0014*/ 	.word	0x00000000


	//----- nvinfo : EIATTR_MIN_STACK_SIZE
	.align		4
.L_3:
        /*0018*/ 	.byte	0x04, 0x12
        /*001a*/ 	.short	(.L_5 - .L_4)
	.align		4
.L_4:
        /*001c*/ 	.word	index@(_Z6kernelPfS_i)
        /*0020*/ 	.word	0x00000000
.L_5:


//--------------------- .nv.compat                --------------------------
	.section	.nv.compat,"",@"SHT_CUDA_COMPAT_INFO"
	.align	4
        /*0000*/ 	.byte	0x02, 0x09, 0x00, 0x00, 0x02, 0x02, 0x01, 0x00, 0x02, 0x05, 0x05, 0x00, 0x03, 0x07, 0x01, 0x01
        /*0010*/ 	.byte	0x02, 0x03, 0x00, 0x00, 0x02, 0x06, 0x01, 0x00, 0x04, 0x0b, 0x08, 0x00, 0x09, 0x00, 0x00, 0x00
        /*0020*/ 	.byte	0x00, 0x00, 0x00, 0x00


//--------------------- .nv.info._Z6kernelPfS_i   --------------------------
	.section	.nv.info._Z6kernelPfS_i,"",@"SHT_CUDA_INFO"
	.sectionflags	@""
	.align	4


	//----- nvinfo : EIATTR_CUDA_API_VERSION
	.align		4
        /*0000*/ 	.byte	0x04, 0x37
        /*0002*/ 	.short	(.L_7 - .L_6)
.L_6:
        /*0004*/ 	.word	0x00000082


	//----- nvinfo : EIATTR_KPARAM_INFO
	.align		4
.L_7:
        /*0008*/ 	.byte	0x04, 0x17
        /*000a*/ 	.short	(.L_9 - .L_8)
.L_8:
        /*000c*/ 	.word	0x00000000
        /*0010*/ 	.short	0x0002
        /*0012*/ 	.short	0x0010
        /*0014*/ 	.byte	0x00, 0xf0, 0x11, 0x00


	//----- nvinfo : EIATTR_KPARAM_INFO
	.align		4
.L_9:
        /*0018*/ 	.byte	0x04, 0x17
        /*001a*/ 	.short	(.L_11 - .L_10)
.L_10:
        /*001c*/ 	.word	0x00000000
        /*0020*/ 	.short	0x0001
        /*0022*/ 	.short	0x0008
        /*0024*/ 	.byte	0x00, 0xf5, 0x21, 0x00


	//----- nvinfo : EIATTR_KPARAM_INFO
	.align		4
.L_11:
        /*0028*/ 	.byte	0x04, 0x17
        /*002a*/ 	.short	(.L_13 - .L_12)
.L_12:
        /*002c*/ 	.word	0x00000000
        /*0030*/ 	.short	0x0000
        /*0032*/ 	.short	0x0000
        /*0034*/ 	.byte	0x00, 0xf5, 0x21, 0x00


	//----- nvinfo : EIATTR_SPARSE_MMA_MASK
	.align		4
.L_13:
        /*0038*/ 	.byte	0x03, 0x50
        /*003a*/ 	.short	0x0000


	//----- nvinfo : EIATTR_MAXREG_COUNT
	.align		4
        /*003c*/ 	.byte	0x03, 0x1b
        /*003e*/ 	.short	0x00ff


	//----- nvinfo : EIATTR_MERCURY_ISA_VERSION
	.align		4
        /*0040*/ 	.byte	0x03, 0x5f
        /*0042*/ 	.short	0x0101


	//----- nvinfo : EIATTR_VRC_CTA_INIT_COUNT
	.align		4
        /*0044*/ 	.byte	0x02, 0x4a
	.zero		1
	.zero		1


	//----- nvinfo : EIATTR_EXIT_INSTR_OFFSETS
	.align		4
        /*0048*/ 	.byte	0x04, 0x1c
        /*004a*/ 	.short	(.L_15 - .L_14)


	//   ....[0]....
.L_14:
        /*004c*/ 	.word	0x00000070


	//   ....[1]....
        /*0050*/ 	.word	0x00000140


	//----- nvinfo : EIATTR_CBANK_PARAM_SIZE
	.align		4
.L_15:
        /*0054*/ 	.byte	0x03, 0x19
        /*0056*/ 	.short	0x0014


	//----- nvinfo : EIATTR_PARAM_CBANK
	.align		4
        /*0058*/ 	.byte	0x04, 0x0a
        /*005a*/ 	.short	(.L_17 - .L_16)
	.align		4
.L_16:
        /*005c*/ 	.word	index@(.nv.constant0._Z6kernelPfS_i)
        /*0060*/ 	.short	0x0380
        /*0062*/ 	.short	0x0014


	//----- nvinfo : EIATTR_SW_WAR
	.align		4
.L_17:
        /*0064*/ 	.byte	0x04, 0x36
        /*0066*/ 	.short	(.L_19 - .L_18)
.L_18:
        /*0068*/ 	.word	0x00000008
.L_19:


//--------------------- .nv.callgraph             --------------------------
	.section	.nv.callgraph,"",@"SHT_CUDA_CALLGRAPH"
	.align	4
	.sectionentsize	8
	.align		4
        /*0000*/ 	.word	0x00000000
	.align		4
        /*0004*/ 	.word	0xffffffff
	.align		4
        /*0008*/ 	.word	0x00000000
	.align		4
        /*000c*/ 	.word	0xfffffffe
	.align		4
        /*0010*/ 	.word	0x00000000
	.align		4
        /*0014*/ 	.word	0xfffffffd
	.align		4
        /*0018*/ 	.word	0x00000000
	.align		4
        /*001c*/ 	.word	0xfffffffc


//--------------------- .text._Z6kernelPfS_i      --------------------------
	.section	.text._Z6kernelPfS_i,"ax",@progbits
	.align	128
        .global         _Z6kernelPfS_i
        .type           _Z6kernelPfS_i,@function
        .size           _Z6kernelPfS_i,(.L_x_1 - _Z6kernelPfS_i)
        .other          _Z6kernelPfS_i,@"STO_CUDA_ENTRY STV_DEFAULT"
_Z6kernelPfS_i:
.text._Z6kernelPfS_i:
[----:B------:R-:W-:Y:S01]  /*0000*/  LDC R1, c[0x0][0x37c] ;  /* 0x0000df00ff017b82 */ /* 0x000fe20000000800 */
[----:B------:R-:W0:Y:S07]  /*0010*/  S2R R0, SR_TID.X ;  /* 0x0000000000007919 */ /* 0x000e2e0000002100 */
[----:B------:R-:W0:Y:S01]  /*0020*/  S2UR UR4, SR_CTAID.X ;  /* 0x00000000000479c3 */ /* 0x000e220000002500 */
[----:B------:R-:W1:Y:S07]  /*0030*/  LDCU UR5, c[0x0][0x390] ;  /* 0x00007200ff0577ac */ /* 0x000e6e0008000800 */
[----:B------:R-:W0:Y:S02]  /*0040*/  LDC R9, c[0x0][0x360] ;  /* 0x0000d800ff097b82 */ /* 0x000e240000000800 */
[----:B0-----:R-:W-:-:S05]  /*0050*/  IMAD R9, R9, UR4, R0 ;  /* 0x0000000409097c24 */ /* 0x001fca000f8e0200 */
[----:B-1----:R-:W-:-:S13]  /*0060*/  ISETP.GE.U32.AND P0, PT, R9, UR5, PT ;  /* 0x0000000509007c0c */ /* 0x002fda000bf06070 */
[----:B------:R-:W-:Y:S05]  /*0070*/  @P0 EXIT ;  /* 0x000000000000094d */ /* 0x000fea0003800000 */
[----:B------:R-:W0:Y:S01]  /*0080*/  LDC.64 R4, c[0x0][0x388] ;  /* 0x0000e200ff047b82 */ /* 0x000e220000000a00 */
[----:B------:R-:W1:Y:S01]  /*0090*/  LDCU.64 UR4, c[0x0][0x358] ;  /* 0x00006b00ff0477ac */ /* 0x000e620008000a00 */
[C---:B------:R-:W-:Y:S01]  /*00a0*/  IADD3 R7, PT, PT, R9.reuse, 0x2, RZ ;  /* 0x0000000209077810 */ /* 0x040fe20007ffe0ff */
[----:B0-----:R-:W-:-:S04]  /*00b0*/  IMAD.WIDE.U32 R2, R9, 0x4, R4 ;  /* 0x0000000409027825 */ /* 0x001fc800078e0004 */
[----:B------:R-:W-:Y:S02]  /*00c0*/  IMAD.WIDE.U32 R4, R7, 0x4, R4 ;  /* 0x0000000407047825 */ /* 0x000fe400078e0004 */
[----:B-1----:R-:W2:Y:S01]  /*00d0*/  LDG.E R2, desc[UR4][R2.64] ;  /* 0x0000000402027981 */ /* 0x002ea2000c1e1900 */
[----:B------:R-:W0:Y:S03]  /*00e0*/  LDC.64 R6, c[0x0][0x380] ;  /* 0x0000e000ff067b82 */ /* 0x000e260000000a00 */
[----:B------:R-:W2:Y:S01]  /*00f0*/  LDG.E R5, desc[UR4][R4.64] ;  /* 0x0000000404057981 */ /* 0x000ea2000c1e1900 */
[----:B0-----:R-:W-:-:S04]  /*0100*/  IMAD.WIDE.U32 R6, R9, 0x4, R6 ;  /* 0x0000000409067825 */ /* 0x001fc800078e0006 */
[----:B--2---:R-:W-:-:S04]  /*0110*/  FADD R0, R2, R5 ;  /* 0x0000000502007221 */ /* 0x004fc80000000000 */
[----:B------:R-:W-:-:S05]  /*0120*/  FMUL R9, R0, 0.5 ;  /* 0x3f00000000097820 */ /* 0x000fca0000400000 */
[----:B------:R-:W-:Y:S01]  /*0130*/  STG.E desc[UR4][R6.64+0x4], R9 ;  /* 0x0000040906007986 */ /* 0x000fe2000c101904 */
[----:B------:R-:W-:Y:S05]  /*0140*/  EXIT ;  /* 0x000000000000794d */ /* 0x000fea0003800000 */
.L_x_0:
[----:B------:R-:W-:-:S00]  /*0150*/  BRA `(.L_x_0) ;  /* 0xfffffffc00fc7947 */ /* 0x000fc0000383ffff */
[----:B------:R-:W-:-:S00]  /*0160*/  NOP ;  /* 0x0000000000007918 */ /* 0x000fc00000000000 */
        /* <DEDUP_REMOVED lines=9> */
.L_x_1:


//--------------------- .nv.shared.reserved.0     --------------------------
	.section	.nv.shared.reserved.0,"aw",@nobits
	.weak		__nv_reservedSMEM_offset_0_alias
	.size		__nv_reservedSMEM_offset_0_alias, 0, 64
	.other		__nv_reservedSMEM_offset_0_alias,@"STO_CUDA_RESERVED_SHARED STV_DEFAULT"
__nv_reservedSMEM_offset_0_alias:
	.zero		0
	.zero		64


//--------------------- .nv.constant0._Z6kernelPfS_i --------------------------
	.section	.nv.constant0._Z6kernelPfS_i,"a",@progbits
	.sectionflags	@""
	.align	4
.nv.constant0._Z6kernelPfS_i:
	.zero		916


//--------------------- SYMBOLS --------------------------

	.type		.nv.reservedSmem.offset0,@object
	.size		.nv.reservedSmem.offset0,0x4
